//
// Generated by NVIDIA NVVM Compiler
//
// Compiler Build ID: CL-36424714
// Cuda compilation tools, release 13.0, V13.0.88
// Based on NVVM 20.0.0
//

.version 9.0
.target sm_100
.address_size 64

	// .globl	_Z17vector_add_gpu_1dPfS_S_i

.visible .entry _Z17vector_add_gpu_1dPfS_S_i(
	.param .u64 .ptr .align 1 _Z17vector_add_gpu_1dPfS_S_i_param_0,
	.param .u64 .ptr .align 1 _Z17vector_add_gpu_1dPfS_S_i_param_1,
	.param .u64 .ptr .align 1 _Z17vector_add_gpu_1dPfS_S_i_param_2,
	.param .u32 _Z17vector_add_gpu_1dPfS_S_i_param_3
)
{
	.reg .pred 	%p<2>;
	.reg .b32 	%r<6>;
	.reg .b32 	%f<4>;
	.reg .b64 	%rd<11>;

	ld.param.u64 	%rd1, [_Z17vector_add_gpu_1dPfS_S_i_param_0];
	ld.param.u64 	%rd2, [_Z17vector_add_gpu_1dPfS_S_i_param_1];
	ld.param.u64 	%rd3, [_Z17vector_add_gpu_1dPfS_S_i_param_2];
	ld.param.u32 	%r2, [_Z17vector_add_gpu_1dPfS_S_i_param_3];
	mov.u32 	%r3, %ctaid.x;
	mov.u32 	%r4, %ntid.x;
	mov.u32 	%r5, %tid.x;
	mad.lo.s32 	%r1, %r3, %r4, %r5;
	setp.ge.s32 	%p1, %r1, %r2;
	@%p1 bra 	$L__BB0_2;
	cvta.to.global.u64 	%rd4, %rd1;
	cvta.to.global.u64 	%rd5, %rd2;
	cvta.to.global.u64 	%rd6, %rd3;
	mul.wide.s32 	%rd7, %r1, 4;
	add.s64 	%rd8, %rd4, %rd7;
	ld.global.f32 	%f1, [%rd8];
	add.s64 	%rd9, %rd5, %rd7;
	ld.global.f32 	%f2, [%rd9];
	add.f32 	%f3, %f1, %f2;
	add.s64 	%rd10, %rd6, %rd7;
	st.global.f32 	[%rd10], %f3;
$L__BB0_2:
	ret;

}
	// .globl	_Z17vector_add_gpu_3dPfS_S_iii
.visible .entry _Z17vector_add_gpu_3dPfS_S_iii(
	.param .u64 .ptr .align 1 _Z17vector_add_gpu_3dPfS_S_iii_param_0,
	.param .u64 .ptr .align 1 _Z17vector_add_gpu_3dPfS_S_iii_param_1,
	.param .u64 .ptr .align 1 _Z17vector_add_gpu_3dPfS_S_iii_param_2,
	.param .u32 _Z17vector_add_gpu_3dPfS_S_iii_param_3,
	.param .u32 _Z17vector_add_gpu_3dPfS_S_iii_param_4,
	.param .u32 _Z17vector_add_gpu_3dPfS_S_iii_param_5
)
{
	.reg .pred 	%p<6>;
	.reg .b32 	%r<20>;
	.reg .b32 	%f<4>;
	.reg .b64 	%rd<11>;

	ld.param.u64 	%rd1, [_Z17vector_add_gpu_3dPfS_S_iii_param_0];
	ld.param.u64 	%rd2, [_Z17vector_add_gpu_3dPfS_S_iii_param_1];
	ld.param.u64 	%rd3, [_Z17vector_add_gpu_3dPfS_S_iii_param_2];
	ld.param.u32 	%r4, [_Z17vector_add_gpu_3dPfS_S_iii_param_3];
	ld.param.u32 	%r6, [_Z17vector_add_gpu_3dPfS_S_iii_param_4];
	ld.param.u32 	%r7, [_Z17vector_add_gpu_3dPfS_S_iii_param_5];
	mov.u32 	%r8, %ctaid.x;
	mov.u32 	%r9, %ntid.x;
	mov.u32 	%r10, %tid.x;
	mad.lo.s32 	%r1, %r8, %r9, %r10;
	mov.u32 	%r11, %ctaid.y;
	mov.u32 	%r12, %ntid.y;
	mov.u32 	%r13, %tid.y;
	mad.lo.s32 	%r14, %r11, %r12, %r13;
	mov.u32 	%r15, %ctaid.z;
	mov.u32 	%r16, %ntid.z;
	mov.u32 	%r17, %tid.z;
	mad.lo.s32 	%r3, %r15, %r16, %r17;
	setp.ge.s32 	%p1, %r1, %r4;
	setp.ge.s32 	%p2, %r14, %r6;
	or.pred  	%p3, %p1, %p2;
	setp.ge.s32 	%p4, %r3, %r7;
	or.pred  	%p5, %p3, %p4;
	@%p5 bra 	$L__BB1_2;
	cvta.to.global.u64 	%rd4, %rd1;
	cvta.to.global.u64 	%rd5, %rd2;
	cvta.to.global.u64 	%rd6, %rd3;
	mad.lo.s32 	%r18, %r6, %r3, %r14;
	mad.lo.s32 	%r19, %r18, %r4, %r1;
	mul.wide.s32 	%rd7, %r19, 4;
	add.s64 	%rd8, %rd4, %rd7;
	ld.global.f32 	%f1, [%rd8];
	add.s64 	%rd9, %rd5, %rd7;
	ld.global.f32 	%f2, [%rd9];
	add.f32 	%f3, %f1, %f2;
	add.s64 	%rd10, %rd6, %rd7;
	st.global.f32 	[%rd10], %f3;
$L__BB1_2:
	ret;

}


// ===== COMPILED SASS (sm_100) =====

	.target	sm_100

	.elftype	@"ET_EXEC"


//--------------------- .note.nv.tkinfo           --------------------------
	.section	.note.nv.tkinfo,"",@"SHT_NOTE"
	.sectionflags	@"SHF_NOTE_NV_TKINFO"
	.tkinfo
        /*0018*/ 	.word	0x00000002
        /*0030*/ 	.string	""
        /*0030*/ 	.string	"ptxas"
        /*0030*/ 	.string	"Cuda compilation tools, release 13.0, V13.0.88"
        /*0030*/ 	.string	"Build cuda_13.0.r13.0/compiler.36424714_0"
        /*0030*/ 	.string	"-arch sm_100 -m 64 "



//--------------------- .note.nv.cuinfo           --------------------------
	.section	.note.nv.cuinfo,"",@"SHT_NOTE"
	.sectionflags	@"SHF_NOTE_NV_CUINFO"
        /*0018*/ 	.short	0x0002
        /*001a*/ 	.short	0x0064
        /*001c*/ 	.short	0x0082
	.zero		2


//--------------------- .nv.info                  --------------------------
	.section	.nv.info,"",@"SHT_CUDA_INFO"
	.align	4


	//----- nvinfo : EIATTR_REGCOUNT
	.align		4
        /*0000*/ 	.byte	0x04, 0x2f
        /*0002*/ 	.short	(.L_1 - .L_0)
	.align		4
.L_0:
        /*0004*/ 	.word	index@(_Z17vector_add_gpu_1dPfS_S_i)
        /*0008*/ 	.word	0x0000000c


	//----- nvinfo : EIATTR_FRAME_SIZE
	.align		4
.L_1:
        /*000c*/ 	.byte	0x04, 0x11
        /*000e*/ 	.short	(.L_3 - .L_2)
	.align		4
.L_2:
        /*0010*/ 	.word	index@(_Z17vector_add_gpu_1dPfS_S_i)
        /*0014*/ 	.word	0x00000000


	//----- nvinfo : EIATTR_REGCOUNT
	.align		4
.L_3:
        /*0018*/ 	.byte	0x04, 0x2f
        /*001a*/ 	.short	(.L_5 - .L_4)
	.align		4
.L_4:
        /*001c*/ 	.word	index@(_Z17vector_add_gpu_3dPfS_S_iii)
        /*0020*/ 	.word	0x0000000c


	//----- nvinfo : EIATTR_FRAME_SIZE
	.align		4
.L_5:
        /*0024*/ 	.byte	0x04, 0x11
        /*0026*/ 	.short	(.L_7 - .L_6)
	.align		4
.L_6:
        /*0028*/ 	.word	index@(_Z17vector_add_gpu_3dPfS_S_iii)
        /*002c*/ 	.word	0x00000000


	//----- nvinfo : EIATTR_MIN_STACK_SIZE
	.align		4
.L_7:
        /*0030*/ 	.byte	0x04, 0x12
        /*0032*/ 	.short	(.L_9 - .L_8)
	.align		4
.L_8:
        /*0034*/ 	.word	index@(_Z17vector_add_gpu_3dPfS_S_iii)
        /*0038*/ 	.word	0x00000000


	//----- nvinfo : EIATTR_MIN_STACK_SIZE
	.align		4
.L_9:
        /*003c*/ 	.byte	0x04, 0x12
        /*003e*/ 	.short	(.L_11 - .L_10)
	.align		4
.L_10:
        /*0040*/ 	.word	index@(_Z17vector_add_gpu_1dPfS_S_i)
        /*0044*/ 	.word	0x00000000
.L_11:


//--------------------- .nv.compat                --------------------------
	.section	.nv.compat,"",@"SHT_CUDA_COMPAT_INFO"
	.align	4
        /*0000*/ 	.byte	0x02, 0x09, 0x00, 0x00, 0x02, 0x02, 0x01, 0x00, 0x02, 0x05, 0x05, 0x00, 0x03, 0x07, 0x01, 0x01
        /*0010*/ 	.byte	0x02, 0x03, 0x00, 0x00, 0x02, 0x06, 0x01, 0x00, 0x04, 0x0b, 0x08, 0x00, 0x09, 0x00, 0x00, 0x00
        /*0020*/ 	.byte	0x00, 0x00, 0x00, 0x00


//--------------------- .nv.info._Z17vector_add_gpu_3dPfS_S_iii --------------------------
	.section	.nv.info._Z17vector_add_gpu_3dPfS_S_iii,"",@"SHT_CUDA_INFO"
	.sectionflags	@""
	.align	4


	//----- nvinfo : EIATTR_CUDA_API_VERSION
	.align		4
        /*0000*/ 	.byte	0x04, 0x37
        /*0002*/ 	.short	(.L_13 - .L_12)
.L_12:
        /*0004*/ 	.word	0x00000082


	//----- nvinfo : EIATTR_KPARAM_INFO
	.align		4
.L_13:
        /*0008*/ 	.byte	0x04, 0x17
        /*000a*/ 	.short	(.L_15 - .L_14)
.L_14:
        /*000c*/ 	.word	0x00000000
        /*0010*/ 	.short	0x0005
        /*0012*/ 	.short	0x0020
        /*0014*/ 	.byte	0x00, 0xf0, 0x11, 0x00


	//----- nvinfo : EIATTR_KPARAM_INFO
	.align		4
.L_15:
        /*0018*/ 	.byte	0x04, 0x17
        /*001a*/ 	.short	(.L_17 - .L_16)
.L_16:
        /*001c*/ 	.word	0x00000000
        /*0020*/ 	.short	0x0004
        /*0022*/ 	.short	0x001c
        /*0024*/ 	.byte	0x00, 0xf0, 0x11, 0x00


	//----- nvinfo : EIATTR_KPARAM_INFO
	.align		4
.L_17:
        /*0028*/ 	.byte	0x04, 0x17
        /*002a*/ 	.short	(.L_19 - .L_18)
.L_18:
        /*002c*/ 	.word	0x00000000
        /*0030*/ 	.short	0x0003
        /*0032*/ 	.short	0x0018
        /*0034*/ 	.byte	0x00, 0xf0, 0x11, 0x00


	//----- nvinfo : EIATTR_KPARAM_INFO
	.align		4
.L_19:
        /*0038*/ 	.byte	0x04, 0x17
        /*003a*/ 	.short	(.L_21 - .L_20)
.L_20:
        /*003c*/ 	.word	0x00000000
        /*0040*/ 	.short	0x0002
        /*0042*/ 	.short	0x0010
        /*0044*/ 	.byte	0x00, 0xf5, 0x21, 0x00


	//----- nvinfo : EIATTR_KPARAM_INFO
	.align		4
.L_21:
        /*0048*/ 	.byte	0x04, 0x17
        /*004a*/ 	.short	(.L_23 - .L_22)
.L_22:
        /*004c*/ 	.word	0x00000000
        /*0050*/ 	.short	0x0001
        /*0052*/ 	.short	0x0008
        /*0054*/ 	.byte	0x00, 0xf5, 0x21, 0x00


	//----- nvinfo : EIATTR_KPARAM_INFO
	.align		4
.L_23:
        /*0058*/ 	.byte	0x04, 0x17
        /*005a*/ 	.short	(.L_25 - .L_24)
.L_24:
        /*005c*/ 	.word	0x00000000
        /*0060*/ 	.short	0x0000
        /*0062*/ 	.short	0x0000
        /*0064*/ 	.byte	0x00, 0xf5, 0x21, 0x00


	//----- nvinfo : EIATTR_SPARSE_MMA_MASK
	.align		4
.L_25:
        /*0068*/ 	.byte	0x03, 0x50
        /*006a*/ 	.short	0x0000


	//----- nvinfo : EIATTR_MAXREG_COUNT
	.align		4
        /*006c*/ 	.byte	0x03, 0x1b
        /*006e*/ 	.short	0x00ff


	//----- nvinfo : EIATTR_MERCURY_ISA_VERSION
	.align		4
        /*0070*/ 	.byte	0x03, 0x5f
        /*0072*/ 	.short	0x0101


	//----- nvinfo : EIATTR_VRC_CTA_INIT_COUNT
	.align		4
        /*0074*/ 	.byte	0x02, 0x4a
	.zero		1
	.zero		1


	//----- nvinfo : EIATTR_EXIT_INSTR_OFFSETS
	.align		4
        /*0078*/ 	.byte	0x04, 0x1c
        /*007a*/ 	.short	(.L_27 - .L_26)


	//   ....[0]....
.L_26:
        /*007c*/ 	.word	0x00000120


	//   ....[1]....
        /*0080*/ 	.word	0x00000200


	//----- nvinfo : EIATTR_CBANK_PARAM_SIZE
	.align		4
.L_27:
        /*0084*/ 	.byte	0x03, 0x19
        /*0086*/ 	.short	0x0024


	//----- nvinfo : EIATTR_PARAM_CBANK
	.align		4
        /*0088*/ 	.byte	0x04, 0x0a
        /*008a*/ 	.short	(.L_29 - .L_28)
	.align		4
.L_28:
        /*008c*/ 	.word	index@(.nv.constant0._Z17vector_add_gpu_3dPfS_S_iii)
        /*0090*/ 	.short	0x0380
        /*0092*/ 	.short	0x0024


	//----- nvinfo : EIATTR_SW_WAR
	.align		4
.L_29:
        /*0094*/ 	.byte	0x04, 0x36
        /*0096*/ 	.short	(.L_31 - .L_30)
.L_30:
        /*0098*/ 	.word	0x00000008
.L_31:


//--------------------- .nv.info._Z17vector_add_gpu_1dPfS_S_i --------------------------
	.section	.nv.info._Z17vector_add_gpu_1dPfS_S_i,"",@"SHT_CUDA_INFO"
	.sectionflags	@""
	.align	4


	//----- nvinfo : EIATTR_CUDA_API_VERSION
	.align		4
        /*0000*/ 	.byte	0x04, 0x37
        /*0002*/ 	.short	(.L_33 - .L_32)
.L_32:
        /*0004*/ 	.word	0x00000082


	//----- nvinfo : EIATTR_KPARAM_INFO
	.align		4
.L_33:
        /*0008*/ 	.byte	0x04, 0x17
        /*000a*/ 	.short	(.L_35 - .L_34)
.L_34:
        /*000c*/ 	.word	0x00000000
        /*0010*/ 	.short	0x0003
        /*0012*/ 	.short	0x0018
        /*0014*/ 	.byte	0x00, 0xf0, 0x11, 0x00


	//----- nvinfo : EIATTR_KPARAM_INFO
	.align		4
.L_35:
        /*0018*/ 	.byte	0x04, 0x17
        /*001a*/ 	.short	(.L_37 - .L_36)
.L_36:
        /*001c*/ 	.word	0x00000000
        /*0020*/ 	.short	0x0002
        /*0022*/ 	.short	0x0010
        /*0024*/ 	.byte	0x00, 0xf5, 0x21, 0x00


	//----- nvinfo : EIATTR_KPARAM_INFO
	.align		4
.L_37:
        /*0028*/ 	.byte	0x04, 0x17
        /*002a*/ 	.short	(.L_39 - .L_38)
.L_38:
        /*002c*/ 	.word	0x00000000
        /*0030*/ 	.short	0x0001
        /*0032*/ 	.short	0x0008
        /*0034*/ 	.byte	0x00, 0xf5, 0x21, 0x00


	//----- nvinfo : EIATTR_KPARAM_INFO
	.align		4
.L_39:
        /*0038*/ 	.byte	0x04, 0x17
        /*003a*/ 	.short	(.L_41 - .L_40)
.L_40:
        /*003c*/ 	.word	0x00000000
        /*0040*/ 	.short	0x0000
        /*0042*/ 	.short	0x0000
        /*0044*/ 	.byte	0x00, 0xf5, 0x21, 0x00


	//----- nvinfo : EIATTR_SPARSE_MMA_MASK
	.align		4
.L_41:
        /*0048*/ 	.byte	0x03, 0x50
        /*004a*/ 	.short	0x0000


	//----- nvinfo : EIATTR_MAXREG_COUNT
	.align		4
        /*004c*/ 	.byte	0x03, 0x1b
        /*004e*/ 	.short	0x00ff


	//----- nvinfo : EIATTR_MERCURY_ISA_VERSION
	.align		4
        /*0050*/ 	.byte	0x03, 0x5f
        /*0052*/ 	.short	0x0101


	//----- nvinfo : EIATTR_VRC_CTA_INIT_COUNT
	.align		4
        /*0054*/ 	.byte	0x02, 0x4a
	.zero		1
	.zero		1


	//----- nvinfo : EIATTR_EXIT_INSTR_OFFSETS
	.align		4
        /*0058*/ 	.byte	0x04, 0x1c
        /*005a*/ 	.short	(.L_43 - .L_42)


	//   ....[0]....
.L_42:
        /*005c*/ 	.word	0x00000070


	//   ....[1]....
        /*0060*/ 	.word	0x00000130


	//----- nvinfo : EIATTR_CBANK_PARAM_SIZE
	.align		4
.L_43:
        /*0064*/ 	.byte	0x03, 0x19
        /*0066*/ 	.short	0x001c


	//----- nvinfo : EIATTR_PARAM_CBANK
	.align		4
        /*0068*/ 	.byte	0x04, 0x0a
        /*006a*/ 	.short	(.L_45 - .L_44)
	.align		4
.L_44:
        /*006c*/ 	.word	index@(.nv.constant0._Z17vector_add_gpu_1dPfS_S_i)
        /*0070*/ 	.short	0x0380
        /*0072*/ 	.short	0x001c


	//----- nvinfo : EIATTR_SW_WAR
	.align		4
.L_45:
        /*0074*/ 	.byte	0x04, 0x36
        /*0076*/ 	.short	(.L_47 - .L_46)
.L_46:
        /*0078*/ 	.word	0x00000008
.L_47:


//--------------------- .nv.callgraph             --------------------------
	.section	.nv.callgraph,"",@"SHT_CUDA_CALLGRAPH"
	.align	4
	.sectionentsize	8
	.align		4
        /*0000*/ 	.word	0x00000000
	.align		4
        /*0004*/ 	.word	0xffffffff
	.align		4
        /*0008*/ 	.word	0x00000000
	.align		4
        /*000c*/ 	.word	0xfffffffe
	.align		4
        /*0010*/ 	.word	0x00000000
	.align		4
        /*0014*/ 	.word	0xfffffffd
	.align		4
        /*0018*/ 	.word	0x00000000
	.align		4
        /*001c*/ 	.word	0xfffffffc


//--------------------- .text._Z17vector_add_gpu_3dPfS_S_iii --------------------------
	.section	.text._Z17vector_add_gpu_3dPfS_S_iii,"ax",@progbits
	.align	128
        .global         _Z17vector_add_gpu_3dPfS_S_iii
        .type           _Z17vector_add_gpu_3dPfS_S_iii,@function
        .size           _Z17vector_add_gpu_3dPfS_S_iii,(.L_x_2 - _Z17vector_add_gpu_3dPfS_S_iii)
        .other          _Z17vector_add_gpu_3dPfS_S_iii,@"STO_CUDA_ENTRY STV_DEFAULT"
_Z17vector_add_gpu_3dPfS_S_iii:
.text._Z17vector_add_gpu_3dPfS_S_iii:
[----:B------:R-:W-:Y:S01]  /*0000*/  LDC R1, c[0x0][0x37c] ;  /* 0x0000df00ff017b82 */ /* 0x000fe20000000800 */
[----:B------:R-:W0:Y:S07]  /*0010*/  S2R R5, SR_TID.Y ;  /* 0x0000000000057919 */ /* 0x000e2e0000002200 */
[----:B------:R-:W1:Y:S01]  /*0020*/  LDC R0, c[0x0][0x360] ;  /* 0x0000d800ff007b82 */ /* 0x000e620000000800 */
[----:B------:R-:W2:Y:S01]  /*0030*/  LDCU.64 UR8, c[0x0][0x398] ;  /* 0x00007300ff0877ac */ /* 0x000ea20008000a00 */
[----:B------:R-:W1:Y:S01]  /*0040*/  S2R R3, SR_TID.X ;  /* 0x0000000000037919 */ /* 0x000e620000002100 */
[----:B------:R-:W3:Y:S01]  /*0050*/  LDCU UR7, c[0x0][0x3a0] ;  /* 0x00007400ff0777ac */ /* 0x000ee20008000800 */
[----:B------:R-:W4:Y:S04]  /*0060*/  S2R R2, SR_TID.Z ;  /* 0x0000000000027919 */ /* 0x000f280000002300 */
[----:B------:R-:W0:Y:S08]  /*0070*/  S2UR UR5, SR_CTAID.Y ;  /* 0x00000000000579c3 */ /* 0x000e300000002600 */
[----:B------:R-:W0:Y:S08]  /*0080*/  LDC R6, c[0x0][0x364] ;  /* 0x0000d900ff067b82 */ /* 0x000e300000000800 */
[----:B------:R-:W1:Y:S08]  /*0090*/  S2UR UR4, SR_CTAID.X ;  /* 0x00000000000479c3 */ /* 0x000e700000002500 */
[----:B------:R-:W4:Y:S08]  /*00a0*/  S2UR UR6, SR_CTAID.Z ;  /* 0x00000000000679c3 */ /* 0x000f300000002700 */
[----:B------:R-:W4:Y:S01]  /*00b0*/  LDC R7, c[0x0][0x368] ;  /* 0x0000da00ff077b82 */ /* 0x000f220000000800 */
[----:B0-----:R-:W-:-:S05]  /*00c0*/  IMAD R6, R6, UR5, R5 ;  /* 0x0000000506067c24 */ /* 0x001fca000f8e0205 */
[----:B--2---:R-:W-:Y:S01]  /*00d0*/  ISETP.GE.AND P0, PT, R6, UR9, PT ;  /* 0x0000000906007c0c */ /* 0x004fe2000bf06270 */
[----:B-1----:R-:W-:-:S05]  /*00e0*/  IMAD R0, R0, UR4, R3 ;  /* 0x0000000400007c24 */ /* 0x002fca000f8e0203 */
[----:B------:R-:W-:Y:S01]  /*00f0*/  ISETP.GE.OR P0, PT, R0, UR8, P0 ;  /* 0x0000000800007c0c */ /* 0x000fe20008706670 */
[----:B----4-:R-:W-:-:S05]  /*0100*/  IMAD R7, R7, UR6, R2 ;  /* 0x0000000607077c24 */ /* 0x010fca000f8e0202 */
[----:B---3--:R-:W-:-:S13]  /*0110*/  ISETP.GE.OR P0, PT, R7, UR7, P0 ;  /* 0x0000000707007c0c */ /* 0x008fda0008706670 */
[----:B------:R-:W-:Y:S05]  /*0120*/  @P0 EXIT ;  /* 0x000000000000094d */ /* 0x000fea0003800000 */
[----:B------:R-:W0:Y:S01]  /*0130*/  LDC.64 R2, c[0x0][0x380] ;  /* 0x0000e000ff027b82 */ /* 0x000e220000000a00 */
[----:B------:R-:W1:Y:S01]  /*0140*/  LDCU.64 UR4, c[0x0][0x358] ;  /* 0x00006b00ff0477ac */ /* 0x000e620008000a00 */
[----:B------:R-:W-:-:S04]  /*0150*/  IMAD R7, R7, UR9, R6 ;  /* 0x0000000907077c24 */ /* 0x000fc8000f8e0206 */
[----:B------:R-:W-:Y:S02]  /*0160*/  IMAD R9, R7, UR8, R0 ;  /* 0x0000000807097c24 */ /* 0x000fe4000f8e0200 */
[----:B------:R-:W2:Y:S08]  /*0170*/  LDC.64 R4, c[0x0][0x388] ;  /* 0x0000e200ff047b82 */ /* 0x000eb00000000a00 */
[----:B------:R-:W3:Y:S01]  /*0180*/  LDC.64 R6, c[0x0][0x390] ;  /* 0x0000e400ff067b82 */ /* 0x000ee20000000a00 */
[----:B0-----:R-:W-:-:S06]  /*0190*/  IMAD.WIDE R2, R9, 0x4, R2 ;  /* 0x0000000409027825 */ /* 0x001fcc00078e0202 */
[----:B-1----:R-:W4:Y:S01]  /*01a0*/  LDG.E R2, desc[UR4][R2.64] ;  /* 0x0000000402027981 */ /* 0x002f22000c1e1900 */
[----:B--2---:R-:W-:-:S06]  /*01b0*/  IMAD.WIDE R4, R9, 0x4, R4 ;  /* 0x0000000409047825 */ /* 0x004fcc00078e0204 */
[----:B------:R-:W4:Y:S01]  /*01c0*/  LDG.E R5, desc[UR4][R4.64] ;  /* 0x0000000404057981 */ /* 0x000f22000c1e1900 */
[----:B---3--:R-:W-:-:S04]  /*01d0*/  IMAD.WIDE R6, R9, 0x4, R6 ;  /* 0x0000000409067825 */ /* 0x008fc800078e0206 */
[----:B----4-:R-:W-:-:S05]  /*01e0*/  FADD R9, R2, R5 ;  /* 0x0000000502097221 */ /* 0x010fca0000000000 */
[----:B------:R-:W-:Y:S01]  /*01f0*/  STG.E desc[UR4][R6.64], R9 ;  /* 0x0000000906007986 */ /* 0x000fe2000c101904 */
[----:B------:R-:W-:Y:S05]  /*0200*/  EXIT ;  /* 0x000000000000794d */ /* 0x000fea0003800000 */
.L_x_0:
[----:B------:R-:W-:-:S00]  /*0210*/  BRA `(.L_x_0) ;  /* 0xfffffffc00fc7947 */ /* 0x000fc0000383ffff */
[----:B------:R-:W-:-:S00]  /*0220*/  NOP ;  /* 0x0000000000007918 */ /* 0x000fc00000000000 */
        /* <DEDUP_REMOVED lines=13> */
.L_x_2:


//--------------------- .text._Z17vector_add_gpu_1dPfS_S_i --------------------------
	.section	.text._Z17vector_add_gpu_1dPfS_S_i,"ax",@progbits
	.align	128
        .global         _Z17vector_add_gpu_1dPfS_S_i
        .type           _Z17vector_add_gpu_1dPfS_S_i,@function
        .size           _Z17vector_add_gpu_1dPfS_S_i,(.L_x_3 - _Z17vector_add_gpu_1dPfS_S_i)
        .other          _Z17vector_add_gpu_1dPfS_S_i,@"STO_CUDA_ENTRY STV_DEFAULT"
_Z17vector_add_gpu_1dPfS_S_i:
.text._Z17vector_add_gpu_1dPfS_S_i:
[----:B------:R-:W-:Y:S01]  /*0000*/  LDC R1, c[0x0][0x37c] ;  /* 0x0000df00ff017b82 */ /* 0x000fe20000000800 */
[----:B------:R-:W0:Y:S07]  /*0010*/  S2R R0, SR_TID.X ;  /* 0x0000000000007919 */ /* 0x000e2e0000002100 */
[----:B------:R-:W0:Y:S01]  /*0020*/  S2UR UR4, SR_CTAID.X ;  /* 0x00000000000479c3 */ /* 0x000e220000002500 */
[----:B------:R-:W1:Y:S07]  /*0030*/  LDCU UR5, c[0x0][0x398] ;  /* 0x00007300ff0577ac */ /* 0x000e6e0008000800 */
[----:B------:R-:W0:Y:S02]  /*0040*/  LDC R9, c[0x0][0x360] ;  /* 0x0000d800ff097b82 */ /* 0x000e240000000800 */
[----:B0-----:R-:W-:-:S05]  /*0050*/  IMAD R9, R9, UR4, R0 ;  /* 0x0000000409097c24 */ /* 0x001fca000f8e0200 */
[----:B-1----:R-:W-:-:S13]  /*0060*/  ISETP.GE.AND P0, PT, R9, UR5, PT ;  /* 0x0000000509007c0c */ /* 0x002fda000bf06270 */
[----:B------:R-:W-:Y:S05]  /*0070*/  @P0 EXIT ;  /* 0x000000000000094d */ /* 0x000fea0003800000 */
[----:B------:R-:W0:Y:S01]  /*0080*/  LDC.64 R2, c[0x0][0x380] ;  /* 0x0000e000ff027b82 */ /* 0x000e220000000a00 */
[----:B------:R-:W1:Y:S07]  /*0090*/  LDCU.64 UR4, c[0x0][0x358] ;  /* 0x00006b00ff0477ac */ /* 0x000e6e0008000a00 */
        /* <DEDUP_REMOVED lines=10> */
.L_x_1:
        /* <DEDUP_REMOVED lines=12> */
.L_x_3:


//--------------------- .nv.shared.reserved.0     --------------------------
	.section	.nv.shared.reserved.0,"aw",@nobits
	.weak		__nv_reservedSMEM_offset_0_alias
	.size		__nv_reservedSMEM_offset_0_alias, 0, 64
	.other		__nv_reservedSMEM_offset_0_alias,@"STO_CUDA_RESERVED_SHARED STV_DEFAULT"
__nv_reservedSMEM_offset_0_alias:
	.zero		0
	.zero		64


//--------------------- .nv.constant0._Z17vector_add_gpu_3dPfS_S_iii --------------------------
	.section	.nv.constant0._Z17vector_add_gpu_3dPfS_S_iii,"a",@progbits
	.sectionflags	@""
	.align	4
.nv.constant0._Z17vector_add_gpu_3dPfS_S_iii:
	.zero		932


//--------------------- .nv.constant0._Z17vector_add_gpu_1dPfS_S_i --------------------------
	.section	.nv.constant0._Z17vector_add_gpu_1dPfS_S_i,"a",@progbits
	.sectionflags	@""
	.align	4
.nv.constant0._Z17vector_add_gpu_1dPfS_S_i:
	.zero		924


//--------------------- SYMBOLS --------------------------

	.type		.nv.reservedSmem.offset0,@object
	.size		.nv.reservedSmem.offset0,0x4
